	.headerflags	@"EF_CUDA_TEXMODE_UNIFIED EF_CUDA_64BIT_ADDRESS EF_CUDA_ACCELERATORS EF_CUDA_SM90 EF_CUDA_VIRTUAL_SM(EF_CUDA_SM90)"
	.elftype	@"ET_EXEC"


//--------------------- .nv.info                  --------------------------
	.section	.nv.info,"",@"SHT_CUDA_INFO"
	.align	4


	//----- nvinfo : EIATTR_REGCOUNT
	.align		4
        /*0000*/ 	.byte	0x04, 0x2f
        /*0002*/ 	.short	(.L_1 - .L_0)
	.align		4
.L_0:
        /*0004*/ 	.word	index@(triton_poi_fused__native_batch_norm_legit_no_training_convolution_relu_35)
        /*0008*/ 	.word	0x00000020


	//----- nvinfo : EIATTR_MIN_STACK_SIZE
	.align		4
.L_1:
        /*000c*/ 	.byte	0x04, 0x12
        /*000e*/ 	.short	(.L_3 - .L_2)
	.align		4
.L_2:
        /*0010*/ 	.word	index@(triton_poi_fused__native_batch_norm_legit_no_training_convolution_relu_35)
        /*0014*/ 	.word	0x00000000


	//----- nvinfo : EIATTR_FRAME_SIZE
	.align		4
.L_3:
        /*0018*/ 	.byte	0x04, 0x11
        /*001a*/ 	.short	(.L_5 - .L_4)
	.align		4
.L_4:
        /*001c*/ 	.word	index@(triton_poi_fused__native_batch_norm_legit_no_training_convolution_relu_35)
        /*0020*/ 	.word	0x00000000


	//----- nvinfo : EIATTR_MIN_STACK_SIZE
	.align		4
.L_5:
        /*0024*/ 	.byte	0x04, 0x12
        /*0026*/ 	.short	(.L_7 - .L_6)
	.align		4
.L_6:
        /*0028*/ 	.word	index@(triton_poi_fused__native_batch_norm_legit_no_training_convolution_relu_35)
        /*002c*/ 	.word	0x00000000
.L_7:


//--------------------- .nv.info.triton_poi_fused__native_batch_norm_legit_no_training_convolution_relu_35 --------------------------
	.section	.nv.info.triton_poi_fused__native_batch_norm_legit_no_training_convolution_relu_35,"",@"SHT_CUDA_INFO"
	.sectionflags	@""
	.align	4


	//----- nvinfo : EIATTR_CUDA_API_VERSION
	.align		4
        /*0000*/ 	.byte	0x04, 0x37
        /*0002*/ 	.short	(.L_9 - .L_8)
.L_8:
        /*0004*/ 	.word	0x0000007c


	//----- nvinfo : EIATTR_KPARAM_INFO
	.align		4
.L_9:
        /*0008*/ 	.byte	0x04, 0x17
        /*000a*/ 	.short	(.L_11 - .L_10)
.L_10:
        /*000c*/ 	.word	0x00000000
        /*0010*/ 	.short	0x0003
        /*0012*/ 	.short	0x0014
        /*0014*/ 	.byte	0x00, 0xf0, 0x11, 0x00


	//----- nvinfo : EIATTR_KPARAM_INFO
	.align		4
.L_11:
        /*0018*/ 	.byte	0x04, 0x17
        /*001a*/ 	.short	(.L_13 - .L_12)
.L_12:
        /*001c*/ 	.word	0x00000000
        /*0020*/ 	.short	0x0002
        /*0022*/ 	.short	0x0010
        /*0024*/ 	.byte	0x00, 0xf0, 0x11, 0x00


	//----- nvinfo : EIATTR_KPARAM_INFO
	.align		4
.L_13:
        /*0028*/ 	.byte	0x04, 0x17
        /*002a*/ 	.short	(.L_15 - .L_14)
.L_14:
        /*002c*/ 	.word	0x00000000
        /*0030*/ 	.short	0x0001
        /*0032*/ 	.short	0x0008
        /*0034*/ 	.byte	0x00, 0xf4, 0x21, 0x00


	//----- nvinfo : EIATTR_KPARAM_INFO
	.align		4
.L_15:
        /*0038*/ 	.byte	0x04, 0x17
        /*003a*/ 	.short	(.L_17 - .L_16)
.L_16:
        /*003c*/ 	.word	0x00000000
        /*0040*/ 	.short	0x0000
        /*0042*/ 	.short	0x0000
        /*0044*/ 	.byte	0x00, 0xf4, 0x21, 0x00


	//----- nvinfo : EIATTR_SPARSE_MMA_MASK
	.align		4
.L_17:
        /*0048*/ 	.byte	0x03, 0x50
        /*004a*/ 	.short	0x0000


	//----- nvinfo : EIATTR_MAXREG_COUNT
	.align		4
        /*004c*/ 	.byte	0x03, 0x1b
        /*004e*/ 	.short	0x00ff


	//----- nvinfo : EIATTR_EXIT_INSTR_OFFSETS
	.align		4
        /*0050*/ 	.byte	0x04, 0x1c
        /*0052*/ 	.short	(.L_19 - .L_18)


	//   ....[0]....
.L_18:
        /*0054*/ 	.word	0x000005e0


	//   ....[1]....
        /*0058*/ 	.word	0x00000630


	//----- nvinfo : EIATTR_REQNTID
	.align		4
.L_19:
        /*005c*/ 	.byte	0x04, 0x10
        /*005e*/ 	.short	(.L_21 - .L_20)
.L_20:
        /*0060*/ 	.word	0x00000080
        /*0064*/ 	.word	0x00000001
        /*0068*/ 	.word	0x00000001


	//----- nvinfo : EIATTR_CBANK_PARAM_SIZE
	.align		4
.L_21:
        /*006c*/ 	.byte	0x03, 0x19
        /*006e*/ 	.short	0x0018


	//----- nvinfo : EIATTR_PARAM_CBANK
	.align		4
        /*0070*/ 	.byte	0x04, 0x0a
        /*0072*/ 	.short	(.L_23 - .L_22)
	.align		4
.L_22:
        /*0074*/ 	.word	index@(.nv.constant0.triton_poi_fused__native_batch_norm_legit_no_training_convolution_relu_35)
        /*0078*/ 	.short	0x0210
        /*007a*/ 	.short	0x0018


	//----- nvinfo : EIATTR_SW_WAR
	.align		4
.L_23:
        /*007c*/ 	.byte	0x04, 0x36
        /*007e*/ 	.short	(.L_25 - .L_24)
.L_24:
        /*0080*/ 	.word	0x00000008
.L_25:


//--------------------- .nv.callgraph             --------------------------
	.section	.nv.callgraph,"",@"SHT_CUDA_CALLGRAPH"
	.align	4
	.sectionentsize	8
	.align		4
        /*0000*/ 	.word	0x00000000
	.align		4
        /*0004*/ 	.word	0xffffffff
	.align		4
        /*0008*/ 	.word	0x00000000
	.align		4
        /*000c*/ 	.word	0xfffffffe
	.align		4
        /*0010*/ 	.word	0x00000000
	.align		4
        /*0014*/ 	.word	0xfffffffd
	.align		4
        /*0018*/ 	.word	0x00000000
	.align		4
        /*001c*/ 	.word	0xfffffffc


//--------------------- .text.triton_poi_fused__native_batch_norm_legit_no_training_convolution_relu_35 --------------------------
	.section	.text.triton_poi_fused__native_batch_norm_legit_no_training_convolution_relu_35,"ax",@progbits
	.sectionflags	@"SHF_BARRIERS=1"
	.align	128
        .global         triton_poi_fused__native_batch_norm_legit_no_training_convolution_relu_35
        .type           triton_poi_fused__native_batch_norm_legit_no_training_convolution_relu_35,@function
        .size           triton_poi_fused__native_batch_norm_legit_no_training_convolution_relu_35,(.L_x_1 - triton_poi_fused__native_batch_norm_legit_no_training_convolution_relu_35)
        .other          triton_poi_fused__native_batch_norm_legit_no_training_convolution_relu_35,@"STO_CUDA_ENTRY STV_DEFAULT"
triton_poi_fused__native_batch_norm_legit_no_training_convolution_relu_35:
.text.triton_poi_fused__native_batch_norm_legit_no_training_convolution_relu_35:
[----:B------:R-:W0:Y:S01]  /*0000*/  LDC R1, c[0x0][0x28] ;  /* 0x00000a00ff017b82 */ /* 0x000e220000000800 */
[----:B------:R-:W1:Y:S07]  /*0010*/  S2R R0, SR_TID.X ;  /* 0x0000000000007919 */ /* 0x000e6e0000002100 */
[----:B------:R-:W2:Y:S01]  /*0020*/  LDC.64 R18, c[0x0][0x210] ;  /* 0x00008400ff127b82 */ /* 0x000ea20000000a00 */
[----:B------:R-:W3:Y:S01]  /*0030*/  S2R R17, SR_CTAID.X ;  /* 0x0000000000117919 */ /* 0x000ee20000002500 */
[----:B------:R-:W4:Y:S01]  /*0040*/  S2R R16, SR_CTAID.Y ;  /* 0x0000000000107919 */ /* 0x000f220000002600 */
[----:B------:R-:W-:Y:S01]  /*0050*/  IMAD.MOV.U32 R28, RZ, RZ, RZ ;  /* 0x000000ffff1c7224 */ /* 0x000fe200078e00ff */
[----:B------:R-:W-:Y:S01]  /*0060*/  ULDC.64 UR6, c[0x0][0x208] ;  /* 0x0000820000067ab9 */ /* 0x000fe20000000a00 */
[----:B-1----:R-:W-:Y:S01]  /*0070*/  SHF.R.U32.HI R21, RZ, 0x3, R0 ;  /* 0x00000003ff157819 */ /* 0x002fe20000011600 */
[----:B---3--:R-:W-:-:S03]  /*0080*/  IMAD.SHL.U32 R17, R17, 0x8, RZ ;  /* 0x0000000811117824 */ /* 0x008fc600078e00ff */
[----:B------:R-:W-:Y:S01]  /*0090*/  SGXT.U32 R21, R21, 0x4 ;  /* 0x000000041515781a */ /* 0x000fe20000000000 */
[----:B----4-:R-:W-:Y:S01]  /*00a0*/  IMAD.SHL.U32 R16, R16, 0x80, RZ ;  /* 0x0000008010107824 */ /* 0x010fe200078e00ff */
[----:B------:R-:W-:-:S04]  /*00b0*/  LOP3.LUT R10, R17, 0x7, R0, 0xf8, !PT ;  /* 0x00000007110a7812 */ /* 0x000fc800078ef800 */
[----:B------:R-:W-:Y:S02]  /*00c0*/  LOP3.LUT R2, R16, R21, RZ, 0xfc, !PT ;  /* 0x0000001510027212 */ /* 0x000fe400078efcff */
[----:B------:R-:W-:Y:S02]  /*00d0*/  LOP3.LUT R3, R16, 0x10, R21, 0xfe, !PT ;  /* 0x0000001010037812 */ /* 0x000fe400078efe15 */
[----:B------:R-:W-:Y:S01]  /*00e0*/  LOP3.LUT R4, R16, 0x20, R21, 0xfe, !PT ;  /* 0x0000002010047812 */ /* 0x000fe200078efe15 */
[--C-:B------:R-:W-:Y:S01]  /*00f0*/  IMAD R11, R2, 0x7, R10.reuse ;  /* 0x00000007020b7824 */ /* 0x100fe200078e020a */
        /* <DEDUP_REMOVED lines=10> */
[----:B------:R-:W-:Y:S01]  /*01a0*/  ISETP.GE.AND P0, PT, R10, 0x7, PT ;  /* 0x000000070a00780c */ /* 0x000fe20003f06270 */
[----:B------:R-:W-:-:S02]  /*01b0*/  IMAD R29, R8, 0x7, R10 ;  /* 0x00000007081d7824 */ /* 0x000fc400078e020a */
[----:B------:R-:W-:Y:S02]  /*01c0*/  IMAD R20, R9, 0x7, R10 ;  /* 0x0000000709147824 */ /* 0x000fe400078e020a */
[----:B--2---:R-:W-:-:S04]  /*01d0*/  IMAD.WIDE R2, R11, 0x4, R18 ;  /* 0x000000040b027825 */ /* 0x004fc800078e0212 */
[----:B------:R-:W-:-:S04]  /*01e0*/  IMAD.WIDE R4, R13, 0x4, R18 ;  /* 0x000000040d047825 */ /* 0x000fc800078e0212 */
[----:B------:R-:W-:-:S04]  /*01f0*/  IMAD.WIDE R6, R15, 0x4, R18 ;  /* 0x000000040f067825 */ /* 0x000fc800078e0212 */
[----:B------:R-:W-:Y:S01]  /*0200*/  IMAD.WIDE R8, R23, 0x4, R18 ;  /* 0x0000000417087825 */ /* 0x000fe200078e0212 */
[----:B------:R-:W-:-:S03]  /*0210*/  CS2R R22, SRZ ;  /* 0x0000000000167805 */ /* 0x000fc6000001ff00 */
[--C-:B------:R-:W-:Y:S01]  /*0220*/  IMAD.WIDE R10, R25, 0x4, R18.reuse ;  /* 0x00000004190a7825 */ /* 0x100fe200078e0212 */
[----:B------:R-:W-:Y:S02]  /*0230*/  CS2R R24, SRZ ;  /* 0x0000000000187805 */ /* 0x000fe4000001ff00 */
[----:B------:R1:W2:Y:S01]  /*0240*/  @!P0 LDG.E.EL R23, desc[UR6][R2.64] ;  /* 0x0000000602178981 */ /* 0x0002a2000c2e1900 */
[--C-:B------:R-:W-:Y:S01]  /*0250*/  IMAD.WIDE R12, R27, 0x4, R18.reuse ;  /* 0x000000041b0c7825 */ /* 0x100fe200078e0212 */
[----:B------:R-:W-:Y:S02]  /*0260*/  CS2R R26, SRZ ;  /* 0x00000000001a7805 */ /* 0x000fe4000001ff00 */
[----:B------:R-:W3:Y:S01]  /*0270*/  @!P0 LDG.E.EL R24, desc[UR6][R4.64] ;  /* 0x0000000604188981 */ /* 0x000ee2000c2e1900 */
[----:B------:R-:W-:-:S03]  /*0280*/  IMAD.WIDE R14, R29, 0x4, R18 ;  /* 0x000000041d0e7825 */ /* 0x000fc600078e0212 */
[----:B------:R4:W5:Y:S01]  /*0290*/  @!P0 LDG.E.EL R22, desc[UR6][R8.64] ;  /* 0x0000000608168981 */ /* 0x000962000c2e1900 */
[----:B------:R-:W-:-:S03]  /*02a0*/  IMAD.WIDE R18, R20, 0x4, R18 ;  /* 0x0000000414127825 */ /* 0x000fc600078e0212 */
[----:B------:R1:W5:Y:S01]  /*02b0*/  @!P0 LDG.E.EL R25, desc[UR6][R10.64] ;  /* 0x000000060a198981 */ /* 0x000362000c2e1900 */
[----:B------:R-:W-:-:S03]  /*02c0*/  IMAD.MOV.U32 R20, RZ, RZ, RZ ;  /* 0x000000ffff147224 */ /* 0x000fc600078e00ff */
[----:B------:R1:W5:Y:S04]  /*02d0*/  @!P0 LDG.E.EL R26, desc[UR6][R12.64] ;  /* 0x000000060c1a8981 */ /* 0x000368000c2e1900 */
[----:B------:R-:W5:Y:S04]  /*02e0*/  @!P0 LDG.E.EL R20, desc[UR6][R6.64] ;  /* 0x0000000606148981 */ /* 0x000f68000c2e1900 */
[----:B------:R-:W5:Y:S04]  /*02f0*/  @!P0 LDG.E.EL R28, desc[UR6][R14.64] ;  /* 0x000000060e1c8981 */ /* 0x000f68000c2e1900 */
[----:B------:R-:W5:Y:S01]  /*0300*/  @!P0 LDG.E.EL R27, desc[UR6][R18.64] ;  /* 0x00000006121b8981 */ /* 0x000f62000c2e1900 */
[----:B------:R-:W4:Y:S01]  /*0310*/  S2UR UR5, SR_CgaCtaId ;  /* 0x00000000000579c3 */ /* 0x000f220000008800 */
[----:B-1----:R-:W-:Y:S01]  /*0320*/  IMAD.SHL.U32 R2, R0, 0x80, RZ ;  /* 0x0000008000027824 */ /* 0x002fe200078e00ff */
[----:B------:R-:W-:-:S04]  /*0330*/  UMOV UR4, 0x400 ;  /* 0x0000040000047882 */ /* 0x000fc80000000000 */
[----:B------:R-:W-:-:S04]  /*0340*/  LOP3.LUT R2, R2, 0x380, RZ, 0xc0, !PT ;  /* 0x0000038002027812 */ /* 0x000fc800078ec0ff */
[----:B------:R-:W-:Y:S01]  /*0350*/  LOP3.LUT R21, R2, R21, RZ, 0xfc, !PT ;  /* 0x0000001502157212 */ /* 0x000fe200078efcff */
[----:B0---4-:R-:W-:-:S06]  /*0360*/  UPRMT UR4, UR5, 0x654, UR4 ;  /* 0x0000065405047896 */ /* 0x011fcc0008000004 */
[----:B------:R-:W-:-:S05]  /*0370*/  LEA.HI R2, R2, UR4, RZ, 0x1d ;  /* 0x0000000402027c11 */ /* 0x000fca000f8fe8ff */
[----:B------:R-:W-:Y:S01]  /*0380*/  IMAD R21, R21, 0x4, R2 ;  /* 0x0000000415157824 */ /* 0x000fe200078e0202 */
[----:B------:R-:W-:Y:S02]  /*0390*/  SHF.R.U32.HI R2, RZ, 0x1, R0 ;  /* 0x00000001ff027819 */ /* 0x000fe40000011600 */
[----:B------:R-:W-:Y:S02]  /*03a0*/  SHF.L.U32 R3, R0, 0x2, RZ ;  /* 0x0000000200037819 */ /* 0x000fe400000006ff */
[----:B------:R-:W-:Y:S02]  /*03b0*/  LOP3.LUT R2, R2, 0x30, RZ, 0xc0, !PT ;  /* 0x0000003002027812 */ /* 0x000fe400078ec0ff */
[----:B------:R-:W-:-:S03]  /*03c0*/  LOP3.LUT R8, R3, 0x1fc, RZ, 0xc0, !PT ;  /* 0x000001fc03087812 */ /* 0x000fc600078ec0ff */
[----:B------:R-:W-:-:S04]  /*03d0*/  VIADD R5, R2, UR4 ;  /* 0x0000000402057c36 */ /* 0x000fc80008000000 */
[----:B------:R-:W-:Y:S01]  /*03e0*/  IMAD R5, R8, 0x4, R5 ;  /* 0x0000000408057824 */ /* 0x000fe200078e0205 */
[----:B------:R-:W-:Y:S02]  /*03f0*/  LOP3.LUT R16, R16, 0x7c, R3, 0xf8, !PT ;  /* 0x0000007c10107812 */ /* 0x000fe400078ef803 */
[----:B------:R-:W0:Y:S03]  /*0400*/  LDC.64 R2, c[0x0][0x218] ;  /* 0x00008600ff027b82 */ /* 0x000e260000000a00 */
[----:B------:R-:W-:Y:S01]  /*0410*/  IMAD.HI R9, R16, 0x66666667, RZ ;  /* 0x6666666710097827 */ /* 0x000fe200078e02ff */
[----:B------:R-:W-:-:S04]  /*0420*/  SHF.R.U32.HI R0, RZ, 0x5, R0 ;  /* 0x00000005ff007819 */ /* 0x000fc80000011600 */
[----:B------:R-:W-:Y:S02]  /*0430*/  SHF.R.U32.HI R10, RZ, 0x1f, R9 ;  /* 0x0000001fff0a7819 */ /* 0x000fe40000011609 */
[----:B------:R-:W-:Y:S02]  /*0440*/  SGXT.U32 R0, R0, 0x2 ;  /* 0x000000020000781a */ /* 0x000fe40000000000 */
[----:B------:R-:W-:Y:S02]  /*0450*/  LEA.HI.SX32 R9, R9, R10, 0x1a ;  /* 0x0000000a09097211 */ /* 0x000fe400078fd2ff */
[----:B------:R-:W-:Y:S02]  /*0460*/  LOP3.LUT R0, R17, R0, RZ, 0xfc, !PT ;  /* 0x0000000011007212 */ /* 0x000fe400078efcff */
[----:B------:R-:W-:Y:S01]  /*0470*/  LOP3.LUT R10, R8, 0x200, RZ, 0xfc, !PT ;  /* 0x00000200080a7812 */ /* 0x000fe200078efcff */
[----:B------:R-:W-:Y:S01]  /*0480*/  IMAD R16, R9, -0xa0, R16 ;  /* 0xffffff6009107824 */ /* 0x000fe200078e0210 */
[----:B------:R-:W-:-:S02]  /*0490*/  LOP3.LUT R11, R0, 0x4, RZ, 0xfc, !PT ;  /* 0x00000004000b7812 */ /* 0x000fc400078efcff */
[----:B------:R-:W-:Y:S01]  /*04a0*/  SHF.R.U32.HI R10, RZ, 0x3, R10 ;  /* 0x00000003ff0a7819 */ /* 0x000fe2000001160a */
[----:B------:R-:W-:Y:S01]  /*04b0*/  IMAD R9, R9, 0x460, R16 ;  /* 0x0000046009097824 */ /* 0x000fe200078e0210 */
[----:B------:R-:W-:Y:S02]  /*04c0*/  ISETP.GE.AND P1, PT, R0, 0x7, PT ;  /* 0x000000070000780c */ /* 0x000fe40003f26270 */
[----:B------:R-:W-:Y:S02]  /*04d0*/  ISETP.GE.AND P0, PT, R11, 0x7, PT ;  /* 0x000000070b00780c */ /* 0x000fe40003f06270 */
[----:B------:R-:W-:Y:S01]  /*04e0*/  LOP3.LUT R10, R10, 0x70, RZ, 0xc0, !PT ;  /* 0x000000700a0a7812 */ /* 0x000fe200078ec0ff */
[----:B------:R-:W-:-:S04]  /*04f0*/  IMAD R9, R0, 0xa0, R9 ;  /* 0x000000a000097824 */ /* 0x000fc800078e0209 */
[----:B------:R-:W-:Y:S02]  /*0500*/  VIADD R13, R10, UR4 ;  /* 0x000000040a0d7c36 */ /* 0x000fe40008000000 */
[----:B0-----:R-:W-:-:S03]  /*0510*/  IMAD.WIDE R10, R9, 0x4, R2 ;  /* 0x00000004090a7825 */ /* 0x001fc600078e0202 */
[----:B------:R-:W-:Y:S01]  /*0520*/  LEA R13, R8, R13, 0x2 ;  /* 0x0000000d080d7211 */ /* 0x000fe200078e10ff */
[----:B--2---:R-:W-:Y:S04]  /*0530*/  STS [R21], R23 ;  /* 0x0000001715007388 */ /* 0x004fe80000000800 */
[----:B---3--:R-:W-:Y:S04]  /*0540*/  STS [R21+0x40], R24 ;  /* 0x0000401815007388 */ /* 0x008fe80000000800 */
[----:B-----5:R-:W-:Y:S04]  /*0550*/  STS [R21+0xc0], R22 ;  /* 0x0000c01615007388 */ /* 0x020fe80000000800 */
[----:B------:R-:W-:Y:S04]  /*0560*/  STS [R21+0x100], R25 ;  /* 0x0001001915007388 */ /* 0x000fe80000000800 */
[----:B------:R-:W-:Y:S04]  /*0570*/  STS [R21+0x140], R26 ;  /* 0x0001401a15007388 */ /* 0x000fe80000000800 */
[----:B------:R-:W-:Y:S04]  /*0580*/  STS [R21+0x80], R20 ;  /* 0x0000801415007388 */ /* 0x000fe80000000800 */
[----:B------:R-:W-:Y:S04]  /*0590*/  STS [R21+0x180], R28 ;  /* 0x0001801c15007388 */ /* 0x000fe80000000800 */
[----:B------:R-:W-:Y:S01]  /*05a0*/  STS [R21+0x1c0], R27 ;  /* 0x0001c01b15007388 */ /* 0x000fe20000000800 */
[----:B------:R-:W-:Y:S06]  /*05b0*/  BAR.SYNC.DEFER_BLOCKING 0x0 ;  /* 0x0000000000007b1d */ /* 0x000fec0000010000 */
[----:B------:R-:W0:Y:S04]  /*05c0*/  LDS.128 R4, [R5] ;  /* 0x0000000005047984 */ /* 0x000e280000000c00 */
[----:B0-----:R0:W-:Y:S02]  /*05d0*/  @!P1 STG.E.128 desc[UR6][R10.64], R4 ;  /* 0x000000040a009986 */ /* 0x0011e4000c101d06 */
[----:B0-----:R-:W-:Y:S05]  /*05e0*/  @P0 EXIT ;  /* 0x000000000000094d */ /* 0x001fea0003800000 */
[----:B------:R-:W0:Y:S01]  /*05f0*/  LDS.128 R12, [R13+0x800] ;  /* 0x000800000d0c7984 */ /* 0x000e220000000c00 */
[----:B------:R-:W-:-:S04]  /*0600*/  VIADD R9, R9, 0x280 ;  /* 0x0000028009097836 */ /* 0x000fc80000000000 */
[----:B------:R-:W-:-:S05]  /*0610*/  IMAD.WIDE R2, R9, 0x4, R2 ;  /* 0x0000000409027825 */ /* 0x000fca00078e0202 */
[----:B0-----:R-:W-:Y:S01]  /*0620*/  STG.E.128 desc[UR6][R2.64], R12 ;  /* 0x0000000c02007986 */ /* 0x001fe2000c101d06 */
[----:B------:R-:W-:Y:S05]  /*0630*/  EXIT ;  /* 0x000000000000794d */ /* 0x000fea0003800000 */
.L_x_0:
[----:B------:R-:W-:-:S00]  /*0640*/  BRA `(.L_x_0) ;  /* 0xfffffffc00fc7947 */ /* 0x000fc0000383ffff */
[----:B------:R-:W-:-:S00]  /*0650*/  NOP ;  /* 0x0000000000007918 */ /* 0x000fc00000000000 */
        /* <DEDUP_REMOVED lines=10> */
.L_x_1:


//--------------------- .nv.shared.triton_poi_fused__native_batch_norm_legit_no_training_convolution_relu_35 --------------------------
	.section	.nv.shared.triton_poi_fused__native_batch_norm_legit_no_training_convolution_relu_35,"aw",@nobits
	.sectionflags	@""
	.align	16
	.zero		1024


//--------------------- .nv.constant0.triton_poi_fused__native_batch_norm_legit_no_training_convolution_relu_35 --------------------------
	.section	.nv.constant0.triton_poi_fused__native_batch_norm_legit_no_training_convolution_relu_35,"a",@progbits
	.sectionflags	@""
	.align	4
.nv.constant0.triton_poi_fused__native_batch_norm_legit_no_training_convolution_relu_35:
	.zero		552
